	.headerflags	@"EF_CUDA_TEXMODE_UNIFIED EF_CUDA_64BIT_ADDRESS EF_CUDA_ACCELERATORS EF_CUDA_SM90 EF_CUDA_VIRTUAL_SM(EF_CUDA_SM90)"
	.elftype	@"ET_EXEC"


//--------------------- .nv.info                  --------------------------
	.section	.nv.info,"",@"SHT_CUDA_INFO"
	.align	4


	//----- nvinfo : EIATTR_REGCOUNT
	.align		4
        /*0000*/ 	.byte	0x04, 0x2f
        /*0002*/ 	.short	(.L_1 - .L_0)
	.align		4
.L_0:
        /*0004*/ 	.word	index@(triton_poi_fused_convolution_leaky_relu_47)
        /*0008*/ 	.word	0x0000000e


	//----- nvinfo : EIATTR_MIN_STACK_SIZE
	.align		4
.L_1:
        /*000c*/ 	.byte	0x04, 0x12
        /*000e*/ 	.short	(.L_3 - .L_2)
	.align		4
.L_2:
        /*0010*/ 	.word	index@(triton_poi_fused_convolution_leaky_relu_47)
        /*0014*/ 	.word	0x00000000


	//----- nvinfo : EIATTR_FRAME_SIZE
	.align		4
.L_3:
        /*0018*/ 	.byte	0x04, 0x11
        /*001a*/ 	.short	(.L_5 - .L_4)
	.align		4
.L_4:
        /*001c*/ 	.word	index@(triton_poi_fused_convolution_leaky_relu_47)
        /*0020*/ 	.word	0x00000000


	//----- nvinfo : EIATTR_MIN_STACK_SIZE
	.align		4
.L_5:
        /*0024*/ 	.byte	0x04, 0x12
        /*0026*/ 	.short	(.L_7 - .L_6)
	.align		4
.L_6:
        /*0028*/ 	.word	index@(triton_poi_fused_convolution_leaky_relu_47)
        /*002c*/ 	.word	0x00000000
.L_7:


//--------------------- .nv.info.triton_poi_fused_convolution_leaky_relu_47 --------------------------
	.section	.nv.info.triton_poi_fused_convolution_leaky_relu_47,"",@"SHT_CUDA_INFO"
	.sectionflags	@""
	.align	4


	//----- nvinfo : EIATTR_CUDA_API_VERSION
	.align		4
        /*0000*/ 	.byte	0x04, 0x37
        /*0002*/ 	.short	(.L_9 - .L_8)
.L_8:
        /*0004*/ 	.word	0x0000007c


	//----- nvinfo : EIATTR_KPARAM_INFO
	.align		4
.L_9:
        /*0008*/ 	.byte	0x04, 0x17
        /*000a*/ 	.short	(.L_11 - .L_10)
.L_10:
        /*000c*/ 	.word	0x00000000
        /*0010*/ 	.short	0x0003
        /*0012*/ 	.short	0x0018
        /*0014*/ 	.byte	0x00, 0xf0, 0x11, 0x00


	//----- nvinfo : EIATTR_KPARAM_INFO
	.align		4
.L_11:
        /*0018*/ 	.byte	0x04, 0x17
        /*001a*/ 	.short	(.L_13 - .L_12)
.L_12:
        /*001c*/ 	.word	0x00000000
        /*0020*/ 	.short	0x0002
        /*0022*/ 	.short	0x0010
        /*0024*/ 	.byte	0x00, 0xf4, 0x21, 0x00


	//----- nvinfo : EIATTR_KPARAM_INFO
	.align		4
.L_13:
        /*0028*/ 	.byte	0x04, 0x17
        /*002a*/ 	.short	(.L_15 - .L_14)
.L_14:
        /*002c*/ 	.word	0x00000000
        /*0030*/ 	.short	0x0001
        /*0032*/ 	.short	0x0008
        /*0034*/ 	.byte	0x00, 0xf4, 0x21, 0x00


	//----- nvinfo : EIATTR_KPARAM_INFO
	.align		4
.L_15:
        /*0038*/ 	.byte	0x04, 0x17
        /*003a*/ 	.short	(.L_17 - .L_16)
.L_16:
        /*003c*/ 	.word	0x00000000
        /*0040*/ 	.short	0x0000
        /*0042*/ 	.short	0x0000
        /*0044*/ 	.byte	0x00, 0xf4, 0x21, 0x00


	//----- nvinfo : EIATTR_SPARSE_MMA_MASK
	.align		4
.L_17:
        /*0048*/ 	.byte	0x03, 0x50
        /*004a*/ 	.short	0x0000


	//----- nvinfo : EIATTR_MAXREG_COUNT
	.align		4
        /*004c*/ 	.byte	0x03, 0x1b
        /*004e*/ 	.short	0x00ff


	//----- nvinfo : EIATTR_EXIT_INSTR_OFFSETS
	.align		4
        /*0050*/ 	.byte	0x04, 0x1c
        /*0052*/ 	.short	(.L_19 - .L_18)


	//   ....[0]....
.L_18:
        /*0054*/ 	.word	0x00000200


	//----- nvinfo : EIATTR_REQNTID
	.align		4
.L_19:
        /*0058*/ 	.byte	0x04, 0x10
        /*005a*/ 	.short	(.L_21 - .L_20)
.L_20:
        /*005c*/ 	.word	0x00000080
        /*0060*/ 	.word	0x00000001
        /*0064*/ 	.word	0x00000001


	//----- nvinfo : EIATTR_CBANK_PARAM_SIZE
	.align		4
.L_21:
        /*0068*/ 	.byte	0x03, 0x19
        /*006a*/ 	.short	0x001c


	//----- nvinfo : EIATTR_PARAM_CBANK
	.align		4
        /*006c*/ 	.byte	0x04, 0x0a
        /*006e*/ 	.short	(.L_23 - .L_22)
	.align		4
.L_22:
        /*0070*/ 	.word	index@(.nv.constant0.triton_poi_fused_convolution_leaky_relu_47)
        /*0074*/ 	.short	0x0210
        /*0076*/ 	.short	0x001c


	//----- nvinfo : EIATTR_SW_WAR
	.align		4
.L_23:
        /*0078*/ 	.byte	0x04, 0x36
        /*007a*/ 	.short	(.L_25 - .L_24)
.L_24:
        /*007c*/ 	.word	0x00000008
.L_25:


//--------------------- .nv.callgraph             --------------------------
	.section	.nv.callgraph,"",@"SHT_CUDA_CALLGRAPH"
	.align	4
	.sectionentsize	8
	.align		4
        /*0000*/ 	.word	0x00000000
	.align		4
        /*0004*/ 	.word	0xffffffff
	.align		4
        /*0008*/ 	.word	0x00000000
	.align		4
        /*000c*/ 	.word	0xfffffffe
	.align		4
        /*0010*/ 	.word	0x00000000
	.align		4
        /*0014*/ 	.word	0xfffffffd
	.align		4
        /*0018*/ 	.word	0x00000000
	.align		4
        /*001c*/ 	.word	0xfffffffc


//--------------------- .text.triton_poi_fused_convolution_leaky_relu_47 --------------------------
	.section	.text.triton_poi_fused_convolution_leaky_relu_47,"ax",@progbits
	.align	128
        .global         triton_poi_fused_convolution_leaky_relu_47
        .type           triton_poi_fused_convolution_leaky_relu_47,@function
        .size           triton_poi_fused_convolution_leaky_relu_47,(.L_x_1 - triton_poi_fused_convolution_leaky_relu_47)
        .other          triton_poi_fused_convolution_leaky_relu_47,@"STO_CUDA_ENTRY STV_DEFAULT"
triton_poi_fused_convolution_leaky_relu_47:
.text.triton_poi_fused_convolution_leaky_relu_47:
[----:B------:R-:W-:Y:S01]  /*0000*/  LDC R1, c[0x0][0x28] ;  /* 0x00000a00ff017b82 */ /* 0x000fe20000000800 */
[----:B------:R-:W1:Y:S07]  /*0010*/  S2R R0, SR_TID.X ;  /* 0x0000000000007919 */ /* 0x000e6e0000002100 */
[----:B------:R-:W2:Y:S01]  /*0020*/  LDC.64 R4, c[0x0][0x218] ;  /* 0x00008600ff047b82 */ /* 0x000ea20000000a00 */
[----:B------:R-:W-:Y:S01]  /*0030*/  ULDC.64 UR4, c[0x0][0x208] ;  /* 0x0000820000047ab9 */ /* 0x000fe20000000a00 */
[----:B------:R-:W-:Y:S01]  /*0040*/  ULDC.64 UR6, c[0x0][0x220] ;  /* 0x0000880000067ab9 */ /* 0x000fe20000000a00 */
[----:B------:R-:W3:Y:S05]  /*0050*/  S2R R7, SR_CTAID.X ;  /* 0x0000000000077919 */ /* 0x000eea0000002500 */
[----:B------:R-:W4:Y:S01]  /*0060*/  LDC.64 R2, c[0x0][0x210] ;  /* 0x00008400ff027b82 */ /* 0x000f220000000a00 */
[----:B-1----:R-:W-:Y:S01]  /*0070*/  IMAD.SHL.U32 R0, R0, 0x2, RZ ;  /* 0x0000000200007824 */ /* 0x002fe200078e00ff */
[----:B---3--:R-:W-:-:S04]  /*0080*/  SHF.R.S32.HI R6, RZ, 0x17, R7 ;  /* 0x00000017ff067819 */ /* 0x008fc80000011407 */
[----:B------:R-:W-:-:S05]  /*0090*/  LOP3.LUT R0, R0, 0xfe, RZ, 0xc0, !PT ;  /* 0x000000fe00007812 */ /* 0x000fca00078ec0ff */
[----:B------:R-:W-:Y:S01]  /*00a0*/  IMAD R7, R7, 0x100, R0 ;  /* 0x0000010007077824 */ /* 0x000fe200078e0200 */
[----:B------:R-:W-:-:S03]  /*00b0*/  SGXT R0, R6, 0x1 ;  /* 0x000000010600781a */ /* 0x000fc60000000200 */
[----:B----4-:R-:W-:Y:S01]  /*00c0*/  IMAD.WIDE R2, R7, 0x4, R2 ;  /* 0x0000000407027825 */ /* 0x010fe200078e0202 */
[----:B------:R-:W-:-:S04]  /*00d0*/  LEA.HI R0, R0, R7, RZ, 0xa ;  /* 0x0000000700007211 */ /* 0x000fc800078f50ff */
[----:B------:R-:W-:-:S05]  /*00e0*/  LOP3.LUT R0, R0, 0xfffffc00, RZ, 0xc0, !PT ;  /* 0xfffffc0000007812 */ /* 0x000fca00078ec0ff */
[----:B------:R-:W-:-:S04]  /*00f0*/  IMAD.IADD R9, R7, 0x1, -R0 ;  /* 0x0000000107097824 */ /* 0x000fc800078e0a00 */
[----:B--2---:R-:W-:Y:S02]  /*0100*/  IMAD.WIDE R4, R9, 0x4, R4 ;  /* 0x0000000409047825 */ /* 0x004fe400078e0204 */
[----:B------:R-:W2:Y:S04]  /*0110*/  LDG.E.64 R8, desc[UR4][R2.64] ;  /* 0x0000000402087981 */ /* 0x000ea8000c1e1b00 */
[----:B------:R-:W2:Y:S01]  /*0120*/  LDG.E.EL.64 R4, desc[UR4][R4.64] ;  /* 0x0000000404047981 */ /* 0x000ea2000c2e1b00 */
[----:B------:R-:W-:-:S04]  /*0130*/  IADD3 R6, P2, R7, UR6, RZ ;  /* 0x0000000607067c10 */ /* 0x000fc8000ff5e0ff */
[----:B------:R-:W-:Y:S02]  /*0140*/  LEA.HI.X.SX32 R7, R7, UR7, 0x1, P2 ;  /* 0x0000000707077c11 */ /* 0x000fe400090f0eff */
[C---:B--2---:R-:W-:Y:S01]  /*0150*/  FSETP.GT.AND P1, PT, R8.reuse, -R4, PT ;  /* 0x800000040800720b */ /* 0x044fe20003f24000 */
[----:B------:R-:W-:Y:S01]  /*0160*/  FADD R8, R8, R4 ;  /* 0x0000000408087221 */ /* 0x000fe20000000000 */
[C---:B------:R-:W-:Y:S01]  /*0170*/  FSETP.GT.AND P0, PT, R9.reuse, -R5, PT ;  /* 0x800000050900720b */ /* 0x040fe20003f04000 */
[----:B------:R-:W-:Y:S01]  /*0180*/  FADD R9, R9, R5 ;  /* 0x0000000509097221 */ /* 0x000fe20000000000 */
[----:B------:R-:W-:Y:S02]  /*0190*/  SEL R0, RZ, 0x1, !P1 ;  /* 0x00000001ff007807 */ /* 0x000fe40004800000 */
[----:B------:R-:W-:-:S05]  /*01a0*/  SEL R11, RZ, 0x100, !P0 ;  /* 0x00000100ff0b7807 */ /* 0x000fca0004000000 */
[----:B------:R-:W-:Y:S02]  /*01b0*/  IMAD.IADD R11, R0, 0x1, R11 ;  /* 0x00000001000b7824 */ /* 0x000fe400078e020b */
[----:B------:R-:W-:Y:S02]  /*01c0*/  @!P1 FMUL R8, R8, 0.10000000149011611938 ;  /* 0x3dcccccd08089820 */ /* 0x000fe40000400000 */
[----:B------:R-:W-:Y:S01]  /*01d0*/  @!P0 FMUL R9, R9, 0.10000000149011611938 ;  /* 0x3dcccccd09098820 */ /* 0x000fe20000400000 */
[----:B------:R-:W-:Y:S04]  /*01e0*/  STG.E.U16 desc[UR4][R6.64], R11 ;  /* 0x0000000b06007986 */ /* 0x000fe8000c101504 */
[----:B------:R-:W-:Y:S01]  /*01f0*/  STG.E.64 desc[UR4][R2.64], R8 ;  /* 0x0000000802007986 */ /* 0x000fe2000c101b04 */
[----:B------:R-:W-:Y:S05]  /*0200*/  EXIT ;  /* 0x000000000000794d */ /* 0x000fea0003800000 */
.L_x_0:
[----:B------:R-:W-:-:S00]  /*0210*/  BRA `(.L_x_0) ;  /* 0xfffffffc00fc7947 */ /* 0x000fc0000383ffff */
[----:B------:R-:W-:-:S00]  /*0220*/  NOP ;  /* 0x0000000000007918 */ /* 0x000fc00000000000 */
        /* <DEDUP_REMOVED lines=13> */
.L_x_1:


//--------------------- .nv.constant0.triton_poi_fused_convolution_leaky_relu_47 --------------------------
	.section	.nv.constant0.triton_poi_fused_convolution_leaky_relu_47,"a",@progbits
	.sectionflags	@""
	.align	4
.nv.constant0.triton_poi_fused_convolution_leaky_relu_47:
	.zero		556
